//
// Generated by NVIDIA NVVM Compiler
//
// Compiler Build ID: CL-36424714
// Cuda compilation tools, release 13.0, V13.0.88
// Based on NVVM 20.0.0
//

.version 9.0
.target sm_100
.address_size 64

	// .globl	_Z7posibolv

.visible .entry _Z7posibolv()
{


	ret;

}


// ===== COMPILED SASS (sm_100) =====

	.target	sm_100

	.elftype	@"ET_EXEC"


//--------------------- .note.nv.tkinfo           --------------------------
	.section	.note.nv.tkinfo,"",@"SHT_NOTE"
	.sectionflags	@"SHF_NOTE_NV_TKINFO"
	.tkinfo
        /*0018*/ 	.word	0x00000002
        /*0030*/ 	.string	""
        /*0030*/ 	.string	"ptxas"
        /*0030*/ 	.string	"Cuda compilation tools, release 13.0, V13.0.88"
        /*0030*/ 	.string	"Build cuda_13.0.r13.0/compiler.36424714_0"
        /*0030*/ 	.string	"-arch sm_100 -m 64 "



//--------------------- .note.nv.cuinfo           --------------------------
	.section	.note.nv.cuinfo,"",@"SHT_NOTE"
	.sectionflags	@"SHF_NOTE_NV_CUINFO"
        /*0018*/ 	.short	0x0002
        /*001a*/ 	.short	0x0064
        /*001c*/ 	.short	0x0082
	.zero		2


//--------------------- .nv.info                  --------------------------
	.section	.nv.info,"",@"SHT_CUDA_INFO"
	.align	4


	//----- nvinfo : EIATTR_REGCOUNT
	.align		4
        /*0000*/ 	.byte	0x04, 0x2f
        /*0002*/ 	.short	(.L_1 - .L_0)
	.align		4
.L_0:
        /*0004*/ 	.word	index@(_Z7posibolv)
        /*0008*/ 	.word	0x00000004


	//----- nvinfo : EIATTR_FRAME_SIZE
	.align		4
.L_1:
        /*000c*/ 	.byte	0x04, 0x11
        /*000e*/ 	.short	(.L_3 - .L_2)
	.align		4
.L_2:
        /*0010*/ 	.word	index@(_Z7posibolv)
        /*0014*/ 	.word	0x00000000


	//----- nvinfo : EIATTR_MIN_STACK_SIZE
	.align		4
.L_3:
        /*0018*/ 	.byte	0x04, 0x12
        /*001a*/ 	.short	(.L_5 - .L_4)
	.align		4
.L_4:
        /*001c*/ 	.word	index@(_Z7posibolv)
        /*0020*/ 	.word	0x00000000
.L_5:


//--------------------- .nv.compat                --------------------------
	.section	.nv.compat,"",@"SHT_CUDA_COMPAT_INFO"
	.align	4
        /*0000*/ 	.byte	0x02, 0x09, 0x00, 0x00, 0x02, 0x02, 0x01, 0x00, 0x02, 0x05, 0x05, 0x00, 0x03, 0x07, 0x01, 0x01
        /*0010*/ 	.byte	0x02, 0x03, 0x00, 0x00, 0x02, 0x06, 0x01, 0x00, 0x04, 0x0b, 0x08, 0x00, 0x09, 0x00, 0x00, 0x00
        /*0020*/ 	.byte	0x00, 0x00, 0x00, 0x00


//--------------------- .nv.info._Z7posibolv      --------------------------
	.section	.nv.info._Z7posibolv,"",@"SHT_CUDA_INFO"
	.sectionflags	@""
	.align	4


	//----- nvinfo : EIATTR_CUDA_API_VERSION
	.align		4
        /*0000*/ 	.byte	0x04, 0x37
        /*0002*/ 	.short	(.L_7 - .L_6)
.L_6:
        /*0004*/ 	.word	0x00000082


	//----- nvinfo : EIATTR_SPARSE_MMA_MASK
	.align		4
.L_7:
        /*0008*/ 	.byte	0x03, 0x50
        /*000a*/ 	.short	0x0000


	//----- nvinfo : EIATTR_MAXREG_COUNT
	.align		4
        /*000c*/ 	.byte	0x03, 0x1b
        /*000e*/ 	.short	0x00ff


	//----- nvinfo : EIATTR_MERCURY_ISA_VERSION
	.align		4
        /*0010*/ 	.byte	0x03, 0x5f
        /*0012*/ 	.short	0x0101


	//----- nvinfo : EIATTR_VRC_CTA_INIT_COUNT
	.align		4
        /*0014*/ 	.byte	0x02, 0x4a
	.zero		1
	.zero		1


	//----- nvinfo : EIATTR_EXIT_INSTR_OFFSETS
	.align		4
        /*0018*/ 	.byte	0x04, 0x1c
        /*001a*/ 	.short	(.L_9 - .L_8)


	//   ....[0]....
.L_8:
        /*001c*/ 	.word	0x00000010


	//----- nvinfo : EIATTR_SW_WAR
	.align		4
.L_9:
        /*0020*/ 	.byte	0x04, 0x36
        /*0022*/ 	.short	(.L_11 - .L_10)
.L_10:
        /*0024*/ 	.word	0x00000008
.L_11:


//--------------------- .nv.callgraph             --------------------------
	.section	.nv.callgraph,"",@"SHT_CUDA_CALLGRAPH"
	.align	4
	.sectionentsize	8
	.align		4
        /*0000*/ 	.word	0x00000000
	.align		4
        /*0004*/ 	.word	0xffffffff
	.align		4
        /*0008*/ 	.word	0x00000000
	.align		4
        /*000c*/ 	.word	0xfffffffe
	.align		4
        /*0010*/ 	.word	0x00000000
	.align		4
        /*0014*/ 	.word	0xfffffffd
	.align		4
        /*0018*/ 	.word	0x00000000
	.align		4
        /*001c*/ 	.word	0xfffffffc


//--------------------- .text._Z7posibolv         --------------------------
	.section	.text._Z7posibolv,"ax",@progbits
	.align	128
        .global         _Z7posibolv
        .type           _Z7posibolv,@function
        .size           _Z7posibolv,(.L_x_1 - _Z7posibolv)
        .other          _Z7posibolv,@"STO_CUDA_ENTRY STV_DEFAULT"
_Z7posibolv:
.text._Z7posibolv:
[----:B------:R-:W-:Y:S01]  /*0000*/  LDC R1, c[0x0][0x37c] ;  /* 0x0000df00ff017b82 */ /* 0x000fe20000000800 */
[----:B------:R-:W-:Y:S05]  /*0010*/  EXIT ;  /* 0x000000000000794d */ /* 0x000fea0003800000 */
.L_x_0:
[----:B------:R-:W-:-:S00]  /*0020*/  BRA `(.L_x_0) ;  /* 0xfffffffc00fc7947 */ /* 0x000fc0000383ffff */
[----:B------:R-:W-:-:S00]  /*0030*/  NOP ;  /* 0x0000000000007918 */ /* 0x000fc00000000000 */
        /* <DEDUP_REMOVED lines=12> */
.L_x_1:


//--------------------- .nv.shared.reserved.0     --------------------------
	.section	.nv.shared.reserved.0,"aw",@nobits
	.weak		__nv_reservedSMEM_offset_0_alias
	.size		__nv_reservedSMEM_offset_0_alias, 0, 64
	.other		__nv_reservedSMEM_offset_0_alias,@"STO_CUDA_RESERVED_SHARED STV_DEFAULT"
__nv_reservedSMEM_offset_0_alias:
	.zero		0
	.zero		64


//--------------------- .nv.constant0._Z7posibolv --------------------------
	.section	.nv.constant0._Z7posibolv,"a",@progbits
	.sectionflags	@""
	.align	4
.nv.constant0._Z7posibolv:
	.zero		896


//--------------------- SYMBOLS --------------------------

	.type		.nv.reservedSmem.offset0,@object
	.size		.nv.reservedSmem.offset0,0x4
